//
// Generated by NVIDIA NVVM Compiler
//
// Compiler Build ID: CL-36424714
// Cuda compilation tools, release 13.0, V13.0.88
// Based on NVVM 20.0.0
//

.version 9.0
.target sm_100
.address_size 64

	// .globl	_Z4initjP17curandStateXORWOW
.global .align 4 .b8 precalc_xorwow_matrix[102400];
.global .align 4 .b8 precalc_xorwow_offset_matrix[102400];
.global .align 4 .b8 mrg32k3aM1[2304];
.global .align 4 .b8 mrg32k3aM2[2304];
.global .align 4 .b8 mrg32k3aM1SubSeq[2016];
.global .align 4 .b8 mrg32k3aM2SubSeq[2016];
.global .align 4 .b8 mrg32k3aM1Seq[2304];
.global .align 4 .b8 mrg32k3aM2Seq[2304];
.const .align 8 .b8 __cr_lgamma_table[72];

.visible .entry _Z4initjP17curandStateXORWOW(
	.param .u32 _Z4initjP17curandStateXORWOW_param_0,
	.param .u64 .ptr .align 1 _Z4initjP17curandStateXORWOW_param_1
)
{
	.reg .pred 	%p<24>;
	.reg .b32 	%r<409>;
	.reg .b64 	%rd<18>;

	ld.param.u32 	%r182, [_Z4initjP17curandStateXORWOW_param_0];
	ld.param.u64 	%rd8, [_Z4initjP17curandStateXORWOW_param_1];
	cvta.to.global.u64 	%rd9, %rd8;
	mov.u32 	%r183, %ctaid.x;
	mov.u32 	%r184, %ntid.x;
	mov.u32 	%r185, %tid.x;
	mad.lo.s32 	%r186, %r183, %r184, %r185;
	cvt.u64.u32 	%rd17, %r186;
	mul.wide.u32 	%rd10, %r186, 48;
	add.s64 	%rd2, %rd9, %rd10;
	xor.b32  	%r187, %r182, -1429050551;
	mul.lo.s32 	%r188, %r187, 1099087573;
	add.s32 	%r189, %r188, -638133224;
	add.s32 	%r190, %r188, 123456789;
	st.global.v2.u32 	[%rd2], {%r189, %r190};
	xor.b32  	%r191, %r188, 362436069;
	mov.b32 	%r192, -123459836;
	st.global.v2.u32 	[%rd2+8], {%r191, %r192};
	add.s32 	%r193, %r188, 5783321;
	mov.b32 	%r194, -589760388;
	st.global.v2.u32 	[%rd2+16], {%r194, %r193};
	setp.eq.s32 	%p1, %r186, 0;
	@%p1 bra 	$L__BB0_42;
	mov.b32 	%r315, 0;
	mov.u64 	%rd12, precalc_xorwow_matrix;
$L__BB0_2:
	and.b64  	%rd4, %rd17, 3;
	setp.eq.s64 	%p2, %rd4, 0;
	@%p2 bra 	$L__BB0_41;
	mul.wide.u32 	%rd11, %r315, 3200;
	add.s64 	%rd5, %rd12, %rd11;
	cvt.u32.u64 	%r2, %rd4;
	mov.b32 	%r316, 0;
$L__BB0_4:
	mov.b32 	%r329, 0;
	mov.u32 	%r330, %r329;
	mov.u32 	%r331, %r329;
	mov.u32 	%r332, %r329;
	mov.u32 	%r333, %r329;
	mov.u32 	%r322, %r329;
$L__BB0_5:
	mul.wide.u32 	%rd13, %r322, 4;
	add.s64 	%rd14, %rd2, %rd13;
	ld.global.u32 	%r10, [%rd14+4];
	shl.b32 	%r11, %r322, 5;
	mov.b32 	%r328, 0;
$L__BB0_6:
	.pragma "nounroll";
	shr.u32 	%r199, %r10, %r328;
	and.b32  	%r200, %r199, 1;
	setp.eq.b32 	%p3, %r200, 1;
	not.pred 	%p4, %p3;
	add.s32 	%r201, %r11, %r328;
	mul.lo.s32 	%r202, %r201, 5;
	mul.wide.u32 	%rd15, %r202, 4;
	add.s64 	%rd6, %rd5, %rd15;
	@%p4 bra 	$L__BB0_8;
	ld.global.u32 	%r203, [%rd6];
	xor.b32  	%r333, %r333, %r203;
	ld.global.u32 	%r204, [%rd6+4];
	xor.b32  	%r332, %r332, %r204;
	ld.global.u32 	%r205, [%rd6+8];
	xor.b32  	%r331, %r331, %r205;
	ld.global.u32 	%r206, [%rd6+12];
	xor.b32  	%r330, %r330, %r206;
	ld.global.u32 	%r207, [%rd6+16];
	xor.b32  	%r329, %r329, %r207;
$L__BB0_8:
	and.b32  	%r209, %r199, 2;
	setp.eq.s32 	%p5, %r209, 0;
	@%p5 bra 	$L__BB0_10;
	ld.global.u32 	%r210, [%rd6+20];
	xor.b32  	%r333, %r333, %r210;
	ld.global.u32 	%r211, [%rd6+24];
	xor.b32  	%r332, %r332, %r211;
	ld.global.u32 	%r212, [%rd6+28];
	xor.b32  	%r331, %r331, %r212;
	ld.global.u32 	%r213, [%rd6+32];
	xor.b32  	%r330, %r330, %r213;
	ld.global.u32 	%r214, [%rd6+36];
	xor.b32  	%r329, %r329, %r214;
$L__BB0_10:
	and.b32  	%r216, %r199, 4;
	setp.eq.s32 	%p6, %r216, 0;
	@%p6 bra 	$L__BB0_12;
	ld.global.u32 	%r217, [%rd6+40];
	xor.b32  	%r333, %r333, %r217;
	ld.global.u32 	%r218, [%rd6+44];
	xor.b32  	%r332, %r332, %r218;
	ld.global.u32 	%r219, [%rd6+48];
	xor.b32  	%r331, %r331, %r219;
	ld.global.u32 	%r220, [%rd6+52];
	xor.b32  	%r330, %r330, %r220;
	ld.global.u32 	%r221, [%rd6+56];
	xor.b32  	%r329, %r329, %r221;
$L__BB0_12:
	and.b32  	%r223, %r199, 8;
	setp.eq.s32 	%p7, %r223, 0;
	@%p7 bra 	$L__BB0_14;
	ld.global.u32 	%r224, [%rd6+60];
	xor.b32  	%r333, %r333, %r224;
	ld.global.u32 	%r225, [%rd6+64];
	xor.b32  	%r332, %r332, %r225;
	ld.global.u32 	%r226, [%rd6+68];
	xor.b32  	%r331, %r331, %r226;
	ld.global.u32 	%r227, [%rd6+72];
	xor.b32  	%r330, %r330, %r227;
	ld.global.u32 	%r228, [%rd6+76];
	xor.b32  	%r329, %r329, %r228;
$L__BB0_14:
	and.b32  	%r230, %r199, 16;
	setp.eq.s32 	%p8, %r230, 0;
	@%p8 bra 	$L__BB0_16;
	ld.global.u32 	%r231, [%rd6+80];
	xor.b32  	%r333, %r333, %r231;
	ld.global.u32 	%r232, [%rd6+84];
	xor.b32  	%r332, %r332, %r232;
	ld.global.u32 	%r233, [%rd6+88];
	xor.b32  	%r331, %r331, %r233;
	ld.global.u32 	%r234, [%rd6+92];
	xor.b32  	%r330, %r330, %r234;
	ld.global.u32 	%r235, [%rd6+96];
	xor.b32  	%r329, %r329, %r235;
$L__BB0_16:
	and.b32  	%r237, %r199, 32;
	setp.eq.s32 	%p9, %r237, 0;
	@%p9 bra 	$L__BB0_18;
	ld.global.u32 	%r238, [%rd6+100];
	xor.b32  	%r333, %r333, %r238;
	ld.global.u32 	%r239, [%rd6+104];
	xor.b32  	%r332, %r332, %r239;
	ld.global.u32 	%r240, [%rd6+108];
	xor.b32  	%r331, %r331, %r240;
	ld.global.u32 	%r241, [%rd6+112];
	xor.b32  	%r330, %r330, %r241;
	ld.global.u32 	%r242, [%rd6+116];
	xor.b32  	%r329, %r329, %r242;
$L__BB0_18:
	and.b32  	%r244, %r199, 64;
	setp.eq.s32 	%p10, %r244, 0;
	@%p10 bra 	$L__BB0_20;
	ld.global.u32 	%r245, [%rd6+120];
	xor.b32  	%r333, %r333, %r245;
	ld.global.u32 	%r246, [%rd6+124];
	xor.b32  	%r332, %r332, %r246;
	ld.global.u32 	%r247, [%rd6+128];
	xor.b32  	%r331, %r331, %r247;
	ld.global.u32 	%r248, [%rd6+132];
	xor.b32  	%r330, %r330, %r248;
	ld.global.u32 	%r249, [%rd6+136];
	xor.b32  	%r329, %r329, %r249;
$L__BB0_20:
	and.b32  	%r251, %r199, 128;
	setp.eq.s32 	%p11, %r251, 0;
	@%p11 bra 	$L__BB0_22;
	ld.global.u32 	%r252, [%rd6+140];
	xor.b32  	%r333, %r333, %r252;
	ld.global.u32 	%r253, [%rd6+144];
	xor.b32  	%r332, %r332, %r253;
	ld.global.u32 	%r254, [%rd6+148];
	xor.b32  	%r331, %r331, %r254;
	ld.global.u32 	%r255, [%rd6+152];
	xor.b32  	%r330, %r330, %r255;
	ld.global.u32 	%r256, [%rd6+156];
	xor.b32  	%r329, %r329, %r256;
$L__BB0_22:
	and.b32  	%r258, %r199, 256;
	setp.eq.s32 	%p12, %r258, 0;
	@%p12 bra 	$L__BB0_24;
	ld.global.u32 	%r259, [%rd6+160];
	xor.b32  	%r333, %r333, %r259;
	ld.global.u32 	%r260, [%rd6+164];
	xor.b32  	%r332, %r332, %r260;
	ld.global.u32 	%r261, [%rd6+168];
	xor.b32  	%r331, %r331, %r261;
	ld.global.u32 	%r262, [%rd6+172];
	xor.b32  	%r330, %r330, %r262;
	ld.global.u32 	%r263, [%rd6+176];
	xor.b32  	%r329, %r329, %r263;
$L__BB0_24:
	and.b32  	%r265, %r199, 512;
	setp.eq.s32 	%p13, %r265, 0;
	@%p13 bra 	$L__BB0_26;
	ld.global.u32 	%r266, [%rd6+180];
	xor.b32  	%r333, %r333, %r266;
	ld.global.u32 	%r267, [%rd6+184];
	xor.b32  	%r332, %r332, %r267;
	ld.global.u32 	%r268, [%rd6+188];
	xor.b32  	%r331, %r331, %r268;
	ld.global.u32 	%r269, [%rd6+192];
	xor.b32  	%r330, %r330, %r269;
	ld.global.u32 	%r270, [%rd6+196];
	xor.b32  	%r329, %r329, %r270;
$L__BB0_26:
	and.b32  	%r272, %r199, 1024;
	setp.eq.s32 	%p14, %r272, 0;
	@%p14 bra 	$L__BB0_28;
	ld.global.u32 	%r273, [%rd6+200];
	xor.b32  	%r333, %r333, %r273;
	ld.global.u32 	%r274, [%rd6+204];
	xor.b32  	%r332, %r332, %r274;
	ld.global.u32 	%r275, [%rd6+208];
	xor.b32  	%r331, %r331, %r275;
	ld.global.u32 	%r276, [%rd6+212];
	xor.b32  	%r330, %r330, %r276;
	ld.global.u32 	%r277, [%rd6+216];
	xor.b32  	%r329, %r329, %r277;
$L__BB0_28:
	and.b32  	%r279, %r199, 2048;
	setp.eq.s32 	%p15, %r279, 0;
	@%p15 bra 	$L__BB0_30;
	ld.global.u32 	%r280, [%rd6+220];
	xor.b32  	%r333, %r333, %r280;
	ld.global.u32 	%r281, [%rd6+224];
	xor.b32  	%r332, %r332, %r281;
	ld.global.u32 	%r282, [%rd6+228];
	xor.b32  	%r331, %r331, %r282;
	ld.global.u32 	%r283, [%rd6+232];
	xor.b32  	%r330, %r330, %r283;
	ld.global.u32 	%r284, [%rd6+236];
	xor.b32  	%r329, %r329, %r284;
$L__BB0_30:
	and.b32  	%r286, %r199, 4096;
	setp.eq.s32 	%p16, %r286, 0;
	@%p16 bra 	$L__BB0_32;
	ld.global.u32 	%r287, [%rd6+240];
	xor.b32  	%r333, %r333, %r287;
	ld.global.u32 	%r288, [%rd6+244];
	xor.b32  	%r332, %r332, %r288;
	ld.global.u32 	%r289, [%rd6+248];
	xor.b32  	%r331, %r331, %r289;
	ld.global.u32 	%r290, [%rd6+252];
	xor.b32  	%r330, %r330, %r290;
	ld.global.u32 	%r291, [%rd6+256];
	xor.b32  	%r329, %r329, %r291;
$L__BB0_32:
	and.b32  	%r293, %r199, 8192;
	setp.eq.s32 	%p17, %r293, 0;
	@%p17 bra 	$L__BB0_34;
	ld.global.u32 	%r294, [%rd6+260];
	xor.b32  	%r333, %r333, %r294;
	ld.global.u32 	%r295, [%rd6+264];
	xor.b32  	%r332, %r332, %r295;
	ld.global.u32 	%r296, [%rd6+268];
	xor.b32  	%r331, %r331, %r296;
	ld.global.u32 	%r297, [%rd6+272];
	xor.b32  	%r330, %r330, %r297;
	ld.global.u32 	%r298, [%rd6+276];
	xor.b32  	%r329, %r329, %r298;
$L__BB0_34:
	and.b32  	%r300, %r199, 16384;
	setp.eq.s32 	%p18, %r300, 0;
	@%p18 bra 	$L__BB0_36;
	ld.global.u32 	%r301, [%rd6+280];
	xor.b32  	%r333, %r333, %r301;
	ld.global.u32 	%r302, [%rd6+284];
	xor.b32  	%r332, %r332, %r302;
	ld.global.u32 	%r303, [%rd6+288];
	xor.b32  	%r331, %r331, %r303;
	ld.global.u32 	%r304, [%rd6+292];
	xor.b32  	%r330, %r330, %r304;
	ld.global.u32 	%r305, [%rd6+296];
	xor.b32  	%r329, %r329, %r305;
$L__BB0_36:
	and.b32  	%r307, %r199, 32768;
	setp.eq.s32 	%p19, %r307, 0;
	@%p19 bra 	$L__BB0_38;
	ld.global.u32 	%r308, [%rd6+300];
	xor.b32  	%r333, %r333, %r308;
	ld.global.u32 	%r309, [%rd6+304];
	xor.b32  	%r332, %r332, %r309;
	ld.global.u32 	%r310, [%rd6+308];
	xor.b32  	%r331, %r331, %r310;
	ld.global.u32 	%r311, [%rd6+312];
	xor.b32  	%r330, %r330, %r311;
	ld.global.u32 	%r312, [%rd6+316];
	xor.b32  	%r329, %r329, %r312;
$L__BB0_38:
	add.s32 	%r328, %r328, 16;
	setp.ne.s32 	%p20, %r328, 32;
	@%p20 bra 	$L__BB0_6;
	mad.lo.s32 	%r313, %r322, -31, %r11;
	add.s32 	%r322, %r313, 1;
	setp.ne.s32 	%p21, %r322, 5;
	@%p21 bra 	$L__BB0_5;
	st.global.u32 	[%rd2+4], %r333;
	st.global.u32 	[%rd2+8], %r332;
	st.global.u32 	[%rd2+12], %r331;
	st.global.u32 	[%rd2+16], %r330;
	st.global.u32 	[%rd2+20], %r329;
	add.s32 	%r316, %r316, 1;
	setp.lt.u32 	%p22, %r316, %r2;
	@%p22 bra 	$L__BB0_4;
$L__BB0_41:
	shr.u64 	%rd7, %rd17, 2;
	add.s32 	%r315, %r315, 1;
	setp.gt.u64 	%p23, %rd17, 3;
	mov.u64 	%rd17, %rd7;
	@%p23 bra 	$L__BB0_2;
$L__BB0_42:
	mov.b32 	%r314, 0;
	st.global.v2.u32 	[%rd2+24], {%r314, %r314};
	st.global.u32 	[%rd2+32], %r314;
	mov.b64 	%rd16, 0;
	st.global.u64 	[%rd2+40], %rd16;
	ret;

}
	// .globl	_Z7randomsP17curandStateXORWOWPj
.visible .entry _Z7randomsP17curandStateXORWOWPj(
	.param .u64 .ptr .align 1 _Z7randomsP17curandStateXORWOWPj_param_0,
	.param .u64 .ptr .align 1 _Z7randomsP17curandStateXORWOWPj_param_1
)
{
	.reg .b32 	%r<24>;
	.reg .b64 	%rd<9>;

	ld.param.u64 	%rd1, [_Z7randomsP17curandStateXORWOWPj_param_0];
	ld.param.u64 	%rd2, [_Z7randomsP17curandStateXORWOWPj_param_1];
	cvta.to.global.u64 	%rd3, %rd2;
	cvta.to.global.u64 	%rd4, %rd1;
	mov.u32 	%r1, %ctaid.x;
	mov.u32 	%r2, %ntid.x;
	mov.u32 	%r3, %tid.x;
	mad.lo.s32 	%r4, %r1, %r2, %r3;
	mul.wide.u32 	%rd5, %r4, 48;
	add.s64 	%rd6, %rd4, %rd5;
	ld.global.v2.u32 	{%r5, %r6}, [%rd6];
	shr.u32 	%r7, %r6, 2;
	xor.b32  	%r8, %r7, %r6;
	ld.global.v2.u32 	{%r9, %r10}, [%rd6+8];
	ld.global.v2.u32 	{%r11, %r12}, [%rd6+16];
	st.global.v2.u32 	[%rd6+8], {%r10, %r11};
	shl.b32 	%r13, %r12, 4;
	shl.b32 	%r14, %r8, 1;
	xor.b32  	%r15, %r14, %r13;
	xor.b32  	%r16, %r15, %r8;
	xor.b32  	%r17, %r16, %r12;
	st.global.v2.u32 	[%rd6+16], {%r12, %r17};
	add.s32 	%r18, %r5, 362437;
	st.global.v2.u32 	[%rd6], {%r18, %r9};
	add.s32 	%r19, %r17, %r18;
	mul.hi.u32 	%r20, %r19, 1374389535;
	shr.u32 	%r21, %r20, 5;
	mul.lo.s32 	%r22, %r21, 100;
	sub.s32 	%r23, %r19, %r22;
	mul.wide.u32 	%rd7, %r4, 4;
	add.s64 	%rd8, %rd3, %rd7;
	st.global.u32 	[%rd8], %r23;
	ret;

}
	// .globl	_Z7random0Pi
.visible .entry _Z7random0Pi(
	.param .u64 .ptr .align 1 _Z7random0Pi_param_0
)
{
	.reg .b32 	%r<2>;
	.reg .b64 	%rd<3>;

	ld.param.u64 	%rd1, [_Z7random0Pi_param_0];
	cvta.to.global.u64 	%rd2, %rd1;
	mov.b32 	%r1, 96;
	st.global.u32 	[%rd2], %r1;
	ret;

}
	// .globl	_Z7random1jPi
.visible .entry _Z7random1jPi(
	.param .u32 _Z7random1jPi_param_0,
	.param .u64 .ptr .align 1 _Z7random1jPi_param_1
)
{
	.reg .b32 	%r<19>;
	.reg .b64 	%rd<3>;

	ld.param.u32 	%r1, [_Z7random1jPi_param_0];
	ld.param.u64 	%rd1, [_Z7random1jPi_param_1];
	xor.b32  	%r2, %r1, -1429050551;
	mul.lo.s32 	%r3, %r2, 1099087573;
	add.s32 	%r4, %r3, 123456789;
	add.s32 	%r5, %r3, 5783321;
	cvta.to.global.u64 	%rd2, %rd1;
	shr.u32 	%r6, %r4, 2;
	xor.b32  	%r7, %r6, %r4;
	shl.b32 	%r8, %r5, 4;
	shl.b32 	%r9, %r7, 1;
	xor.b32  	%r10, %r8, %r9;
	xor.b32  	%r11, %r10, %r5;
	xor.b32  	%r12, %r11, %r7;
	add.s32 	%r13, %r3, %r12;
	add.s32 	%r14, %r13, -637770787;
	mul.hi.u32 	%r15, %r14, 1374389535;
	shr.u32 	%r16, %r15, 5;
	mul.lo.s32 	%r17, %r16, 100;
	sub.s32 	%r18, %r14, %r17;
	st.global.u32 	[%rd2], %r18;
	ret;

}


// ===== COMPILED SASS (sm_100) =====

	.target	sm_100

	.elftype	@"ET_EXEC"


//--------------------- .note.nv.tkinfo           --------------------------
	.section	.note.nv.tkinfo,"",@"SHT_NOTE"
	.sectionflags	@"SHF_NOTE_NV_TKINFO"
	.tkinfo
        /*0018*/ 	.word	0x00000002
        /*0030*/ 	.string	""
        /*0030*/ 	.string	"ptxas"
        /*0030*/ 	.string	"Cuda compilation tools, release 13.0, V13.0.88"
        /*0030*/ 	.string	"Build cuda_13.0.r13.0/compiler.36424714_0"
        /*0030*/ 	.string	"-arch sm_100 -m 64 "



//--------------------- .note.nv.cuinfo           --------------------------
	.section	.note.nv.cuinfo,"",@"SHT_NOTE"
	.sectionflags	@"SHF_NOTE_NV_CUINFO"
        /*0018*/ 	.short	0x0002
        /*001a*/ 	.short	0x0064
        /*001c*/ 	.short	0x0082
	.zero		2


//--------------------- .nv.info                  --------------------------
	.section	.nv.info,"",@"SHT_CUDA_INFO"
	.align	4


	//----- nvinfo : EIATTR_REGCOUNT
	.align		4
        /*0000*/ 	.byte	0x04, 0x2f
        /*0002*/ 	.short	(.L_10 - .L_9)
	.align		4
.L_9:
        /*0004*/ 	.word	index@(_Z4initjP17curandStateXORWOW)
        /*0008*/ 	.word	0x0000001f


	//----- nvinfo : EIATTR_FRAME_SIZE
	.align		4
.L_10:
        /*000c*/ 	.byte	0x04, 0x11
        /*000e*/ 	.short	(.L_12 - .L_11)
	.align		4
.L_11:
        /*0010*/ 	.word	index@(_Z4initjP17curandStateXORWOW)
        /*0014*/ 	.word	0x00000000


	//----- nvinfo : EIATTR_REGCOUNT
	.align		4
.L_12:
        /*0018*/ 	.byte	0x04, 0x2f
        /*001a*/ 	.short	(.L_14 - .L_13)
	.align		4
.L_13:
        /*001c*/ 	.word	index@(_Z7randomsP17curandStateXORWOWPj)
        /*0020*/ 	.word	0x00000016


	//----- nvinfo : EIATTR_FRAME_SIZE
	.align		4
.L_14:
        /*0024*/ 	.byte	0x04, 0x11
        /*0026*/ 	.short	(.L_16 - .L_15)
	.align		4
.L_15:
        /*0028*/ 	.word	index@(_Z7randomsP17curandStateXORWOWPj)
        /*002c*/ 	.word	0x00000000


	//----- nvinfo : EIATTR_REGCOUNT
	.align		4
.L_16:
        /*0030*/ 	.byte	0x04, 0x2f
        /*0032*/ 	.short	(.L_18 - .L_17)
	.align		4
.L_17:
        /*0034*/ 	.word	index@(_Z7random0Pi)
        /*0038*/ 	.word	0x00000008


	//----- nvinfo : EIATTR_FRAME_SIZE
	.align		4
.L_18:
        /*003c*/ 	.byte	0x04, 0x11
        /*003e*/ 	.short	(.L_20 - .L_19)
	.align		4
.L_19:
        /*0040*/ 	.word	index@(_Z7random0Pi)
        /*0044*/ 	.word	0x00000000


	//----- nvinfo : EIATTR_REGCOUNT
	.align		4
.L_20:
        /*0048*/ 	.byte	0x04, 0x2f
        /*004a*/ 	.short	(.L_22 - .L_21)
	.align		4
.L_21:
        /*004c*/ 	.word	index@(_Z7random1jPi)
        /*0050*/ 	.word	0x00000008


	//----- nvinfo : EIATTR_FRAME_SIZE
	.align		4
.L_22:
        /*0054*/ 	.byte	0x04, 0x11
        /*0056*/ 	.short	(.L_24 - .L_23)
	.align		4
.L_23:
        /*0058*/ 	.word	index@(_Z7random1jPi)
        /*005c*/ 	.word	0x00000000


	//----- nvinfo : EIATTR_MIN_STACK_SIZE
	.align		4
.L_24:
        /*0060*/ 	.byte	0x04, 0x12
        /*0062*/ 	.short	(.L_26 - .L_25)
	.align		4
.L_25:
        /*0064*/ 	.word	index@(_Z7random1jPi)
        /*0068*/ 	.word	0x00000000


	//----- nvinfo : EIATTR_MIN_STACK_SIZE
	.align		4
.L_26:
        /*006c*/ 	.byte	0x04, 0x12
        /*006e*/ 	.short	(.L_28 - .L_27)
	.align		4
.L_27:
        /*0070*/ 	.word	index@(_Z7random0Pi)
        /*0074*/ 	.word	0x00000000


	//----- nvinfo : EIATTR_MIN_STACK_SIZE
	.align		4
.L_28:
        /*0078*/ 	.byte	0x04, 0x12
        /*007a*/ 	.short	(.L_30 - .L_29)
	.align		4
.L_29:
        /*007c*/ 	.word	index@(_Z7randomsP17curandStateXORWOWPj)
        /*0080*/ 	.word	0x00000000


	//----- nvinfo : EIATTR_MIN_STACK_SIZE
	.align		4
.L_30:
        /*0084*/ 	.byte	0x04, 0x12
        /*0086*/ 	.short	(.L_32 - .L_31)
	.align		4
.L_31:
        /*0088*/ 	.word	index@(_Z4initjP17curandStateXORWOW)
        /*008c*/ 	.word	0x00000000
.L_32:


//--------------------- .nv.compat                --------------------------
	.section	.nv.compat,"",@"SHT_CUDA_COMPAT_INFO"
	.align	4
        /*0000*/ 	.byte	0x02, 0x09, 0x00, 0x00, 0x02, 0x02, 0x01, 0x00, 0x02, 0x05, 0x05, 0x00, 0x03, 0x07, 0x01, 0x01
        /*0010*/ 	.byte	0x02, 0x03, 0x00, 0x00, 0x02, 0x06, 0x01, 0x00, 0x04, 0x0b, 0x08, 0x00, 0x09, 0x00, 0x00, 0x00
        /*0020*/ 	.byte	0x00, 0x00, 0x00, 0x00


//--------------------- .nv.info._Z7random1jPi    --------------------------
	.section	.nv.info._Z7random1jPi,"",@"SHT_CUDA_INFO"
	.sectionflags	@""
	.align	4


	//----- nvinfo : EIATTR_CUDA_API_VERSION
	.align		4
        /*0000*/ 	.byte	0x04, 0x37
        /*0002*/ 	.short	(.L_34 - .L_33)
.L_33:
        /*0004*/ 	.word	0x00000082


	//----- nvinfo : EIATTR_KPARAM_INFO
	.align		4
.L_34:
        /*0008*/ 	.byte	0x04, 0x17
        /*000a*/ 	.short	(.L_36 - .L_35)
.L_35:
        /*000c*/ 	.word	0x00000000
        /*0010*/ 	.short	0x0001
        /*0012*/ 	.short	0x0008
        /*0014*/ 	.byte	0x00, 0xf5, 0x21, 0x00


	//----- nvinfo : EIATTR_KPARAM_INFO
	.align		4
.L_36:
        /*0018*/ 	.byte	0x04, 0x17
        /*001a*/ 	.short	(.L_38 - .L_37)
.L_37:
        /*001c*/ 	.word	0x00000000
        /*0020*/ 	.short	0x0000
        /*0022*/ 	.short	0x0000
        /*0024*/ 	.byte	0x00, 0xf0, 0x11, 0x00


	//----- nvinfo : EIATTR_SPARSE_MMA_MASK
	.align		4
.L_38:
        /*0028*/ 	.byte	0x03, 0x50
        /*002a*/ 	.short	0x0000


	//----- nvinfo : EIATTR_MAXREG_COUNT
	.align		4
        /*002c*/ 	.byte	0x03, 0x1b
        /*002e*/ 	.short	0x00ff


	//----- nvinfo : EIATTR_MERCURY_ISA_VERSION
	.align		4
        /*0030*/ 	.byte	0x03, 0x5f
        /*0032*/ 	.short	0x0101


	//----- nvinfo : EIATTR_VRC_CTA_INIT_COUNT
	.align		4
        /*0034*/ 	.byte	0x02, 0x4a
	.zero		1
	.zero		1


	//----- nvinfo : EIATTR_EXIT_INSTR_OFFSETS
	.align		4
        /*0038*/ 	.byte	0x04, 0x1c
        /*003a*/ 	.short	(.L_40 - .L_39)


	//   ....[0]....
.L_39:
        /*003c*/ 	.word	0x00000140


	//----- nvinfo : EIATTR_CBANK_PARAM_SIZE
	.align		4
.L_40:
        /*0040*/ 	.byte	0x03, 0x19
        /*0042*/ 	.short	0x0010


	//----- nvinfo : EIATTR_PARAM_CBANK
	.align		4
        /*0044*/ 	.byte	0x04, 0x0a
        /*0046*/ 	.short	(.L_42 - .L_41)
	.align		4
.L_41:
        /*0048*/ 	.word	index@(.nv.constant0._Z7random1jPi)
        /*004c*/ 	.short	0x0380
        /*004e*/ 	.short	0x0010


	//----- nvinfo : EIATTR_SW_WAR
	.align		4
.L_42:
        /*0050*/ 	.byte	0x04, 0x36
        /*0052*/ 	.short	(.L_44 - .L_43)
.L_43:
        /*0054*/ 	.word	0x00000008
.L_44:


//--------------------- .nv.info._Z7random0Pi     --------------------------
	.section	.nv.info._Z7random0Pi,"",@"SHT_CUDA_INFO"
	.sectionflags	@""
	.align	4


	//----- nvinfo : EIATTR_CUDA_API_VERSION
	.align		4
        /*0000*/ 	.byte	0x04, 0x37
        /*0002*/ 	.short	(.L_46 - .L_45)
.L_45:
        /*0004*/ 	.word	0x00000082


	//----- nvinfo : EIATTR_KPARAM_INFO
	.align		4
.L_46:
        /*0008*/ 	.byte	0x04, 0x17
        /*000a*/ 	.short	(.L_48 - .L_47)
.L_47:
        /*000c*/ 	.word	0x00000000
        /*0010*/ 	.short	0x0000
        /*0012*/ 	.short	0x0000
        /*0014*/ 	.byte	0x00, 0xf5, 0x21, 0x00


	//----- nvinfo : EIATTR_SPARSE_MMA_MASK
	.align		4
.L_48:
        /*0018*/ 	.byte	0x03, 0x50
        /*001a*/ 	.short	0x0000


	//----- nvinfo : EIATTR_MAXREG_COUNT
	.align		4
        /*001c*/ 	.byte	0x03, 0x1b
        /*001e*/ 	.short	0x00ff


	//----- nvinfo : EIATTR_MERCURY_ISA_VERSION
	.align		4
        /*0020*/ 	.byte	0x03, 0x5f
        /*0022*/ 	.short	0x0101


	//----- nvinfo : EIATTR_VRC_CTA_INIT_COUNT
	.align		4
        /*0024*/ 	.byte	0x02, 0x4a
	.zero		1
	.zero		1


	//----- nvinfo : EIATTR_EXIT_INSTR_OFFSETS
	.align		4
        /*0028*/ 	.byte	0x04, 0x1c
        /*002a*/ 	.short	(.L_50 - .L_49)


	//   ....[0]....
.L_49:
        /*002c*/ 	.word	0x00000050


	//----- nvinfo : EIATTR_CBANK_PARAM_SIZE
	.align		4
.L_50:
        /*0030*/ 	.byte	0x03, 0x19
        /*0032*/ 	.short	0x0008


	//----- nvinfo : EIATTR_PARAM_CBANK
	.align		4
        /*0034*/ 	.byte	0x04, 0x0a
        /*0036*/ 	.short	(.L_52 - .L_51)
	.align		4
.L_51:
        /*0038*/ 	.word	index@(.nv.constant0._Z7random0Pi)
        /*003c*/ 	.short	0x0380
        /*003e*/ 	.short	0x0008


	//----- nvinfo : EIATTR_SW_WAR
	.align		4
.L_52:
        /*0040*/ 	.byte	0x04, 0x36
        /*0042*/ 	.short	(.L_54 - .L_53)
.L_53:
        /*0044*/ 	.word	0x00000008
.L_54:


//--------------------- .nv.info._Z7randomsP17curandStateXORWOWPj --------------------------
	.section	.nv.info._Z7randomsP17curandStateXORWOWPj,"",@"SHT_CUDA_INFO"
	.sectionflags	@""
	.align	4


	//----- nvinfo : EIATTR_CUDA_API_VERSION
	.align		4
        /*0000*/ 	.byte	0x04, 0x37
        /*0002*/ 	.short	(.L_56 - .L_55)
.L_55:
        /*0004*/ 	.word	0x00000082


	//----- nvinfo : EIATTR_KPARAM_INFO
	.align		4
.L_56:
        /*0008*/ 	.byte	0x04, 0x17
        /*000a*/ 	.short	(.L_58 - .L_57)
.L_57:
        /*000c*/ 	.word	0x00000000
        /*0010*/ 	.short	0x0001
        /*0012*/ 	.short	0x0008
        /*0014*/ 	.byte	0x00, 0xf5, 0x21, 0x00


	//----- nvinfo : EIATTR_KPARAM_INFO
	.align		4
.L_58:
        /*0018*/ 	.byte	0x04, 0x17
        /*001a*/ 	.short	(.L_60 - .L_59)
.L_59:
        /*001c*/ 	.word	0x00000000
        /*0020*/ 	.short	0x0000
        /*0022*/ 	.short	0x0000
        /*0024*/ 	.byte	0x00, 0xf5, 0x21, 0x00


	//----- nvinfo : EIATTR_SPARSE_MMA_MASK
	.align		4
.L_60:
        /*0028*/ 	.byte	0x03, 0x50
        /*002a*/ 	.short	0x0000


	//----- nvinfo : EIATTR_MAXREG_COUNT
	.align		4
        /*002c*/ 	.byte	0x03, 0x1b
        /*002e*/ 	.short	0x00ff


	//----- nvinfo : EIATTR_MERCURY_ISA_VERSION
	.align		4
        /*0030*/ 	.byte	0x03, 0x5f
        /*0032*/ 	.short	0x0101


	//----- nvinfo : EIATTR_VRC_CTA_INIT_COUNT
	.align		4
        /*0034*/ 	.byte	0x02, 0x4a
	.zero		1
	.zero		1


	//----- nvinfo : EIATTR_EXIT_INSTR_OFFSETS
	.align		4
        /*0038*/ 	.byte	0x04, 0x1c
        /*003a*/ 	.short	(.L_62 - .L_61)


	//   ....[0]....
.L_61:
        /*003c*/ 	.word	0x00000200


	//----- nvinfo : EIATTR_CBANK_PARAM_SIZE
	.align		4
.L_62:
        /*0040*/ 	.byte	0x03, 0x19
        /*0042*/ 	.short	0x0010


	//----- nvinfo : EIATTR_PARAM_CBANK
	.align		4
        /*0044*/ 	.byte	0x04, 0x0a
        /*0046*/ 	.short	(.L_64 - .L_63)
	.align		4
.L_63:
        /*0048*/ 	.word	index@(.nv.constant0._Z7randomsP17curandStateXORWOWPj)
        /*004c*/ 	.short	0x0380
        /*004e*/ 	.short	0x0010


	//----- nvinfo : EIATTR_SW_WAR
	.align		4
.L_64:
        /*0050*/ 	.byte	0x04, 0x36
        /*0052*/ 	.short	(.L_66 - .L_65)
.L_65:
        /*0054*/ 	.word	0x00000008
.L_66:


//--------------------- .nv.info._Z4initjP17curandStateXORWOW --------------------------
	.section	.nv.info._Z4initjP17curandStateXORWOW,"",@"SHT_CUDA_INFO"
	.sectionflags	@""
	.align	4


	//----- nvinfo : EIATTR_CUDA_API_VERSION
	.align		4
        /*0000*/ 	.byte	0x04, 0x37
        /*0002*/ 	.short	(.L_68 - .L_67)
.L_67:
        /*0004*/ 	.word	0x00000082


	//----- nvinfo : EIATTR_KPARAM_INFO
	.align		4
.L_68:
        /*0008*/ 	.byte	0x04, 0x17
        /*000a*/ 	.short	(.L_70 - .L_69)
.L_69:
        /*000c*/ 	.word	0x00000000
        /*0010*/ 	.short	0x0001
        /*0012*/ 	.short	0x0008
        /*0014*/ 	.byte	0x00, 0xf5, 0x21, 0x00


	//----- nvinfo : EIATTR_KPARAM_INFO
	.align		4
.L_70:
        /*0018*/ 	.byte	0x04, 0x17
        /*001a*/ 	.short	(.L_72 - .L_71)
.L_71:
        /*001c*/ 	.word	0x00000000
        /*0020*/ 	.short	0x0000
        /*0022*/ 	.short	0x0000
        /*0024*/ 	.byte	0x00, 0xf0, 0x11, 0x00


	//----- nvinfo : EIATTR_SPARSE_MMA_MASK
	.align		4
.L_72:
        /*0028*/ 	.byte	0x03, 0x50
        /*002a*/ 	.short	0x0000


	//----- nvinfo : EIATTR_MAXREG_COUNT
	.align		4
        /*002c*/ 	.byte	0x03, 0x1b
        /*002e*/ 	.short	0x00ff


	//----- nvinfo : EIATTR_MERCURY_ISA_VERSION
	.align		4
        /*0030*/ 	.byte	0x03, 0x5f
        /*0032*/ 	.short	0x0101


	//----- nvinfo : EIATTR_VRC_CTA_INIT_COUNT
	.align		4
        /*0034*/ 	.byte	0x02, 0x4a
	.zero		1
	.zero		1


	//----- nvinfo : EIATTR_EXIT_INSTR_OFFSETS
	.align		4
        /*0038*/ 	.byte	0x04, 0x1c
        /*003a*/ 	.short	(.L_74 - .L_73)


	//   ....[0]....
.L_73:
        /*003c*/ 	.word	0x00000ea0


	//----- nvinfo : EIATTR_CRS_STACK_SIZE
	.align		4
.L_74:
        /*0040*/ 	.byte	0x04, 0x1e
        /*0042*/ 	.short	(.L_76 - .L_75)
.L_75:
        /*0044*/ 	.word	0x00000000


	//----- nvinfo : EIATTR_CBANK_PARAM_SIZE
	.align		4
.L_76:
        /*0048*/ 	.byte	0x03, 0x19
        /*004a*/ 	.short	0x0010


	//----- nvinfo : EIATTR_PARAM_CBANK
	.align		4
        /*004c*/ 	.byte	0x04, 0x0a
        /*004e*/ 	.short	(.L_78 - .L_77)
	.align		4
.L_77:
        /*0050*/ 	.word	index@(.nv.constant0._Z4initjP17curandStateXORWOW)
        /*0054*/ 	.short	0x0380
        /*0056*/ 	.short	0x0010


	//----- nvinfo : EIATTR_SW_WAR
	.align		4
.L_78:
        /*0058*/ 	.byte	0x04, 0x36
        /*005a*/ 	.short	(.L_80 - .L_79)
.L_79:
        /*005c*/ 	.word	0x00000008
.L_80:


//--------------------- .nv.callgraph             --------------------------
	.section	.nv.callgraph,"",@"SHT_CUDA_CALLGRAPH"
	.align	4
	.sectionentsize	8
	.align		4
        /*0000*/ 	.word	0x00000000
	.align		4
        /*0004*/ 	.word	0xffffffff
	.align		4
        /*0008*/ 	.word	0x00000000
	.align		4
        /*000c*/ 	.word	0xfffffffe
	.align		4
        /*0010*/ 	.word	0x00000000
	.align		4
        /*0014*/ 	.word	0xfffffffd
	.align		4
        /*0018*/ 	.word	0x00000000
	.align		4
        /*001c*/ 	.word	0xfffffffc


//--------------------- .nv.constant4             --------------------------
	.section	.nv.constant4,"a",@progbits
	.align	8
	.align		8
.nv.constant4:
        /*0000*/ 	.dword	precalc_xorwow_matrix
	.align		8
        /*0008*/ 	.dword	precalc_xorwow_offset_matrix
	.align		8
        /*0010*/ 	.dword	mrg32k3aM1
	.align		8
        /*0018*/ 	.dword	mrg32k3aM2
	.align		8
        /*0020*/ 	.dword	mrg32k3aM1SubSeq
	.align		8
        /*0028*/ 	.dword	mrg32k3aM2SubSeq
	.align		8
        /*0030*/ 	.dword	mrg32k3aM1Seq
	.align		8
        /*0038*/ 	.dword	mrg32k3aM2Seq


//--------------------- .nv.constant3             --------------------------
	.section	.nv.constant3,"a",@progbits
	.align	8
.nv.constant3:
	.type		__cr_lgamma_table,@object
	.size		__cr_lgamma_table,(.L_8 - __cr_lgamma_table)
__cr_lgamma_table:
        /*0000*/ 	.byte	0x00, 0x00, 0x00, 0x00, 0x00, 0x00, 0x00, 0x00, 0x00, 0x00, 0x00, 0x00, 0x00, 0x00, 0x00, 0x00
        /*0010*/ 	.byte	0xef, 0x39, 0xfa, 0xfe, 0x42, 0x2e, 0xe6, 0x3f, 0x02, 0x20, 0x2a, 0xfa, 0x0b, 0xab, 0xfc, 0x3f
        /*0020*/ 	.byte	0xf9, 0x2c, 0x92, 0x7c, 0xa7, 0x6c, 0x09, 0x40, 0xc9, 0x79, 0x44, 0x3c, 0x64, 0x26, 0x13, 0x40
        /*0030*/ 	.byte	0xca, 0x01, 0xcf, 0x3a, 0x27, 0x51, 0x1a, 0x40, 0x30, 0xcc, 0x2d, 0xf3, 0xe1, 0x0c, 0x21, 0x40
        /*0040*/ 	.byte	0x0d, 0xb7, 0xfc, 0x82, 0x8e, 0x35, 0x25, 0x40
.L_8:


//--------------------- .text._Z7random1jPi       --------------------------
	.section	.text._Z7random1jPi,"ax",@progbits
	.align	128
        .global         _Z7random1jPi
        .type           _Z7random1jPi,@function
        .size           _Z7random1jPi,(.L_x_12 - _Z7random1jPi)
        .other          _Z7random1jPi,@"STO_CUDA_ENTRY STV_DEFAULT"
_Z7random1jPi:
.text._Z7random1jPi:
[----:B------:R-:W-:Y:S08]  /*0000*/  LDC R1, c[0x0][0x37c] ;  /* 0x0000df00ff017b82 */ /* 0x000ff00000000800 */
[----:B------:R-:W0:Y:S01]  /*0010*/  LDC R0, c[0x0][0x380] ;  /* 0x0000e000ff007b82 */ /* 0x000e220000000800 */
[----:B------:R-:W1:Y:S01]  /*0020*/  LDCU.64 UR4, c[0x0][0x358] ;  /* 0x00006b00ff0477ac */ /* 0x000e620008000a00 */
[----:B0-----:R-:W-:-:S05]  /*0030*/  LOP3.LUT R0, R0, 0xaad26b49, RZ, 0x3c, !PT ;  /* 0xaad26b4900007812 */ /* 0x001fca00078e3cff */
[----:B------:R-:W-:-:S04]  /*0040*/  IMAD R2, R0, 0x4182bed5, RZ ;  /* 0x4182bed500027824 */ /* 0x000fc800078e02ff */
[C---:B------:R-:W-:Y:S01]  /*0050*/  VIADD R3, R2.reuse, 0x75bcd15 ;  /* 0x075bcd1502037836 */ /* 0x040fe20000000000 */
[----:B------:R-:W-:-:S04]  /*0060*/  IADD3 R2, PT, PT, R2, 0x583f19, RZ ;  /* 0x00583f1902027810 */ /* 0x000fc80007ffe0ff */
[----:B------:R-:W-:-:S04]  /*0070*/  SHF.R.U32.HI R4, RZ, 0x2, R3 ;  /* 0x00000002ff047819 */ /* 0x000fc80000011603 */
[----:B------:R-:W-:Y:S01]  /*0080*/  LOP3.LUT R4, R4, R3, RZ, 0x3c, !PT ;  /* 0x0000000304047212 */ /* 0x000fe200078e3cff */
[----:B------:R-:W-:-:S03]  /*0090*/  IMAD.SHL.U32 R3, R2, 0x10, RZ ;  /* 0x0000001002037824 */ /* 0x000fc600078e00ff */
[----:B------:R-:W-:-:S04]  /*00a0*/  SHF.L.U32 R5, R4, 0x1, RZ ;  /* 0x0000000104057819 */ /* 0x000fc800000006ff */
[----:B------:R-:W-:-:S04]  /*00b0*/  LOP3.LUT R3, R2, R3, R5, 0x96, !PT ;  /* 0x0000000302037212 */ /* 0x000fc800078e9605 */
[----:B------:R-:W-:-:S05]  /*00c0*/  LOP3.LUT R3, R3, R4, RZ, 0x3c, !PT ;  /* 0x0000000403037212 */ /* 0x000fca00078e3cff */
[----:B------:R-:W-:Y:S02]  /*00d0*/  IMAD R0, R0, 0x4182bed5, R3 ;  /* 0x4182bed500007824 */ /* 0x000fe400078e0203 */
[----:B------:R-:W1:Y:S02]  /*00e0*/  LDC.64 R2, c[0x0][0x388] ;  /* 0x0000e200ff027b82 */ /* 0x000e640000000a00 */
[----:B------:R-:W-:-:S04]  /*00f0*/  VIADD R0, R0, 0xd9fc63dd ;  /* 0xd9fc63dd00007836 */ /* 0x000fc80000000000 */
[----:B------:R-:W-:-:S05]  /*0100*/  IMAD.HI.U32 R4, R0, 0x51eb851f, RZ ;  /* 0x51eb851f00047827 */ /* 0x000fca00078e00ff */
[----:B------:R-:W-:-:S05]  /*0110*/  SHF.R.U32.HI R5, RZ, 0x5, R4 ;  /* 0x00000005ff057819 */ /* 0x000fca0000011604 */
[----:B------:R-:W-:-:S05]  /*0120*/  IMAD R5, R5, -0x64, R0 ;  /* 0xffffff9c05057824 */ /* 0x000fca00078e0200 */
[----:B-1----:R-:W-:Y:S01]  /*0130*/  STG.E desc[UR4][R2.64], R5 ;  /* 0x0000000502007986 */ /* 0x002fe2000c101904 */
[----:B------:R-:W-:Y:S05]  /*0140*/  EXIT ;  /* 0x000000000000794d */ /* 0x000fea0003800000 */
.L_x_0:
[----:B------:R-:W-:-:S00]  /*0150*/  BRA `(.L_x_0) ;  /* 0xfffffffc00fc7947 */ /* 0x000fc0000383ffff */
[----:B------:R-:W-:-:S00]  /*0160*/  NOP ;  /* 0x0000000000007918 */ /* 0x000fc00000000000 */
        /* <DEDUP_REMOVED lines=9> */
.L_x_12:


//--------------------- .text._Z7random0Pi        --------------------------
	.section	.text._Z7random0Pi,"ax",@progbits
	.align	128
        .global         _Z7random0Pi
        .type           _Z7random0Pi,@function
        .size           _Z7random0Pi,(.L_x_13 - _Z7random0Pi)
        .other          _Z7random0Pi,@"STO_CUDA_ENTRY STV_DEFAULT"
_Z7random0Pi:
.text._Z7random0Pi:
[----:B------:R-:W-:Y:S08]  /*0000*/  LDC R1, c[0x0][0x37c] ;  /* 0x0000df00ff017b82 */ /* 0x000ff00000000800 */
[----:B------:R-:W0:Y:S01]  /*0010*/  LDC.64 R2, c[0x0][0x380] ;  /* 0x0000e000ff027b82 */ /* 0x000e220000000a00 */
[----:B------:R-:W0:Y:S01]  /*0020*/  LDCU.64 UR4, c[0x0][0x358] ;  /* 0x00006b00ff0477ac */ /* 0x000e220008000a00 */
[----:B------:R-:W-:-:S05]  /*0030*/  HFMA2 R5, -RZ, RZ, 0, 5.7220458984375e-06 ;  /* 0x00000060ff057431 */ /* 0x000fca00000001ff */
[----:B0-----:R-:W-:Y:S01]  /*0040*/  STG.E desc[UR4][R2.64], R5 ;  /* 0x0000000502007986 */ /* 0x001fe2000c101904 */
[----:B------:R-:W-:Y:S05]  /*0050*/  EXIT ;  /* 0x000000000000794d */ /* 0x000fea0003800000 */
.L_x_1:
        /* <DEDUP_REMOVED lines=10> */
.L_x_13:


//--------------------- .text._Z7randomsP17curandStateXORWOWPj --------------------------
	.section	.text._Z7randomsP17curandStateXORWOWPj,"ax",@progbits
	.align	128
        .global         _Z7randomsP17curandStateXORWOWPj
        .type           _Z7randomsP17curandStateXORWOWPj,@function
        .size           _Z7randomsP17curandStateXORWOWPj,(.L_x_14 - _Z7randomsP17curandStateXORWOWPj)
        .other          _Z7randomsP17curandStateXORWOWPj,@"STO_CUDA_ENTRY STV_DEFAULT"
_Z7randomsP17curandStateXORWOWPj:
.text._Z7randomsP17curandStateXORWOWPj:
[----:B------:R-:W-:Y:S01]  /*0000*/  LDC R1, c[0x0][0x37c] ;  /* 0x0000df00ff017b82 */ /* 0x000fe20000000800 */
[----:B------:R-:W0:Y:S07]  /*0010*/  S2R R0, SR_TID.X ;  /* 0x0000000000007919 */ /* 0x000e2e0000002100 */
[----:B------:R-:W0:Y:S01]  /*0020*/  S2UR UR6, SR_CTAID.X ;  /* 0x00000000000679c3 */ /* 0x000e220000002500 */
[----:B------:R-:W1:Y:S07]  /*0030*/  LDCU.64 UR4, c[0x0][0x358] ;  /* 0x00006b00ff0477ac */ /* 0x000e6e0008000a00 */
[----:B------:R-:W0:Y:S08]  /*0040*/  LDC R11, c[0x0][0x360] ;  /* 0x0000d800ff0b7b82 */ /* 0x000e300000000800 */
[----:B------:R-:W2:Y:S01]  /*0050*/  LDC.64 R2, c[0x0][0x380] ;  /* 0x0000e000ff027b82 */ /* 0x000ea20000000a00 */
[----:B0-----:R-:W-:-:S04]  /*0060*/  IMAD R11, R11, UR6, R0 ;  /* 0x000000060b0b7c24 */ /* 0x001fc8000f8e0200 */
[----:B--2---:R-:W-:-:S05]  /*0070*/  IMAD.WIDE.U32 R2, R11, 0x30, R2 ;  /* 0x000000300b027825 */ /* 0x004fca00078e0002 */
[----:B-1----:R-:W2:Y:S04]  /*0080*/  LDG.E.64 R12, desc[UR4][R2.64] ;  /* 0x00000004020c7981 */ /* 0x002ea8000c1e1b00 */
[----:B------:R-:W3:Y:S04]  /*0090*/  LDG.E.64 R4, desc[UR4][R2.64+0x10] ;  /* 0x0000100402047981 */ /* 0x000ee8000c1e1b00 */
[----:B------:R-:W4:Y:S01]  /*00a0*/  LDG.E.64 R6, desc[UR4][R2.64+0x8] ;  /* 0x0000080402067981 */ /* 0x000f22000c1e1b00 */
[----:B--2---:R-:W-:Y:S02]  /*00b0*/  SHF.R.U32.HI R0, RZ, 0x2, R13 ;  /* 0x00000002ff007819 */ /* 0x004fe4000001160d */
[----:B------:R-:W-:-:S02]  /*00c0*/  IADD3 R12, PT, PT, R12, 0x587c5, RZ ;  /* 0x000587c50c0c7810 */ /* 0x000fc40007ffe0ff */
[----:B------:R-:W-:Y:S01]  /*00d0*/  LOP3.LUT R0, R0, R13, RZ, 0x3c, !PT ;  /* 0x0000000d00007212 */ /* 0x000fe200078e3cff */
[----:B---3--:R-:W-:Y:S01]  /*00e0*/  IMAD.SHL.U32 R9, R5, 0x10, RZ ;  /* 0x0000001005097824 */ /* 0x008fe200078e00ff */
[----:B------:R-:W-:Y:S01]  /*00f0*/  MOV R17, R4 ;  /* 0x0000000400117202 */ /* 0x000fe20000000f00 */
[----:B------:R-:W-:Y:S01]  /*0100*/  IMAD.MOV.U32 R18, RZ, RZ, R5 ;  /* 0x000000ffff127224 */ /* 0x000fe200078e0005 */
[----:B----4-:R-:W-:Y:S01]  /*0110*/  MOV R16, R7 ;  /* 0x0000000700107202 */ /* 0x010fe20000000f00 */
[----:B------:R-:W-:-:S04]  /*0120*/  IMAD.SHL.U32 R8, R0, 0x2, RZ ;  /* 0x0000000200087824 */ /* 0x000fc800078e00ff */
[----:B------:R-:W-:Y:S01]  /*0130*/  STG.E.64 desc[UR4][R2.64+0x8], R16 ;  /* 0x0000081002007986 */ /* 0x000fe2000c101b04 */
[----:B------:R-:W-:Y:S02]  /*0140*/  LOP3.LUT R0, R0, R8, R9, 0x96, !PT ;  /* 0x0000000800007212 */ /* 0x000fe400078e9609 */
[----:B------:R-:W0:Y:S02]  /*0150*/  LDC.64 R8, c[0x0][0x388] ;  /* 0x0000e200ff087b82 */ /* 0x000e240000000a00 */
[----:B------:R-:W-:-:S05]  /*0160*/  LOP3.LUT R19, R0, R5, RZ, 0x3c, !PT ;  /* 0x0000000500137212 */ /* 0x000fca00078e3cff */
[----:B------:R-:W-:Y:S01]  /*0170*/  IMAD.IADD R0, R19, 0x1, R12 ;  /* 0x0000000113007824 */ /* 0x000fe200078e020c */
[----:B------:R-:W-:Y:S03]  /*0180*/  STG.E.64 desc[UR4][R2.64+0x10], R18 ;  /* 0x0000101202007986 */ /* 0x000fe6000c101b04 */
[----:B------:R-:W-:-:S05]  /*0190*/  IMAD.HI.U32 R10, R0, 0x51eb851f, RZ ;  /* 0x51eb851f000a7827 */ /* 0x000fca00078e00ff */
[----:B------:R-:W-:-:S05]  /*01a0*/  SHF.R.U32.HI R13, RZ, 0x5, R10 ;  /* 0x00000005ff0d7819 */ /* 0x000fca000001160a */
[----:B------:R-:W-:Y:S01]  /*01b0*/  IMAD R15, R13, -0x64, R0 ;  /* 0xffffff9c0d0f7824 */ /* 0x000fe200078e0200 */
[----:B------:R-:W-:Y:S01]  /*01c0*/  MOV R13, R6 ;  /* 0x00000006000d7202 */ /* 0x000fe20000000f00 */
[----:B0-----:R-:W-:-:S04]  /*01d0*/  IMAD.WIDE.U32 R4, R11, 0x4, R8 ;  /* 0x000000040b047825 */ /* 0x001fc800078e0008 */
[----:B------:R-:W-:Y:S04]  /*01e0*/  STG.E.64 desc[UR4][R2.64], R12 ;  /* 0x0000000c02007986 */ /* 0x000fe8000c101b04 */
[----:B------:R-:W-:Y:S01]  /*01f0*/  STG.E desc[UR4][R4.64], R15 ;  /* 0x0000000f04007986 */ /* 0x000fe2000c101904 */
[----:B------:R-:W-:Y:S05]  /*0200*/  EXIT ;  /* 0x000000000000794d */ /* 0x000fea0003800000 */
.L_x_2:
        /* <DEDUP_REMOVED lines=15> */
.L_x_14:


//--------------------- .text._Z4initjP17curandStateXORWOW --------------------------
	.section	.text._Z4initjP17curandStateXORWOW,"ax",@progbits
	.align	128
        .global         _Z4initjP17curandStateXORWOW
        .type           _Z4initjP17curandStateXORWOW,@function
        .size           _Z4initjP17curandStateXORWOW,(.L_x_15 - _Z4initjP17curandStateXORWOW)
        .other          _Z4initjP17curandStateXORWOW,@"STO_CUDA_ENTRY STV_DEFAULT"
_Z4initjP17curandStateXORWOW:
.text._Z4initjP17curandStateXORWOW:
[----:B------:R-:W-:Y:S01]  /*0000*/  LDC R1, c[0x0][0x37c] ;  /* 0x0000df00ff017b82 */ /* 0x000fe20000000800 */
[----:B------:R-:W0:Y:S07]  /*0010*/  S2R R3, SR_TID.X ;  /* 0x0000000000037919 */ /* 0x000e2e0000002100 */
[----:B------:R-:W1:Y:S01]  /*0020*/  LDC R2, c[0x0][0x380] ;  /* 0x0000e000ff027b82 */ /* 0x000e620000000800 */
[----:B------:R-:W2:Y:S01]  /*0030*/  LDCU.64 UR4, c[0x0][0x358] ;  /* 0x00006b00ff0477ac */ /* 0x000ea20008000a00 */
[----:B------:R-:W-:Y:S01]  /*0040*/  IMAD.MOV.U32 R9, RZ, RZ, -0x75bd8fc ;  /* 0xf8a42704ff097424 */ /* 0x000fe200078e00ff */
[----:B------:R-:W-:Y:S01]  /*0050*/  BSSY.RECONVERGENT B0, `(.L_x_3) ;  /* 0x00000e1000007945 */ /* 0x000fe20003800200 */
[----:B------:R-:W-:-:S04]  /*0060*/  IMAD.MOV.U32 R10, RZ, RZ, -0x23270784 ;  /* 0xdcd8f87cff0a7424 */ /* 0x000fc800078e00ff */
[----:B------:R-:W0:Y:S08]  /*0070*/  S2UR UR6, SR_CTAID.X ;  /* 0x00000000000679c3 */ /* 0x000e300000002500 */
[----:B------:R-:W0:Y:S08]  /*0080*/  LDC R0, c[0x0][0x360] ;  /* 0x0000d800ff007b82 */ /* 0x000e300000000800 */
[----:B------:R-:W3:Y:S01]  /*0090*/  LDC.64 R6, c[0x0][0x388] ;  /* 0x0000e200ff067b82 */ /* 0x000ee20000000a00 */
[----:B-1----:R-:W-:-:S05]  /*00a0*/  LOP3.LUT R2, R2, 0xaad26b49, RZ, 0x3c, !PT ;  /* 0xaad26b4902027812 */ /* 0x002fca00078e3cff */
[----:B------:R-:W-:-:S04]  /*00b0*/  IMAD R2, R2, 0x4182bed5, RZ ;  /* 0x4182bed502027824 */ /* 0x000fc800078e02ff */
[C---:B------:R-:W-:Y:S01]  /*00c0*/  VIADD R4, R2.reuse, 0xd9f6dc18 ;  /* 0xd9f6dc1802047836 */ /* 0x040fe20000000000 */
[C---:B------:R-:W-:Y:S01]  /*00d0*/  LOP3.LUT R8, R2.reuse, 0x159a55e5, RZ, 0x3c, !PT ;  /* 0x159a55e502087812 */ /* 0x040fe200078e3cff */
[C---:B------:R-:W-:Y:S02]  /*00e0*/  VIADD R5, R2.reuse, 0x75bcd15 ;  /* 0x075bcd1502057836 */ /* 0x040fe40000000000 */
[----:B------:R-:W-:Y:S02]  /*00f0*/  VIADD R11, R2, 0x583f19 ;  /* 0x00583f19020b7836 */ /* 0x000fe40000000000 */
[----:B0-----:R-:W-:-:S05]  /*0100*/  IMAD R0, R0, UR6, R3 ;  /* 0x0000000600007c24 */ /* 0x001fca000f8e0203 */
[C---:B------:R-:W-:Y:S01]  /*0110*/  ISETP.NE.AND P0, PT, R0.reuse, RZ, PT ;  /* 0x000000ff0000720c */ /* 0x040fe20003f05270 */
[----:B---3--:R-:W-:-:S05]  /*0120*/  IMAD.WIDE.U32 R6, R0, 0x30, R6 ;  /* 0x0000003000067825 */ /* 0x008fca00078e0006 */
[----:B--2---:R0:W-:Y:S04]  /*0130*/  STG.E.64 desc[UR4][R6.64], R4 ;  /* 0x0000000406007986 */ /* 0x0041e8000c101b04 */
[----:B------:R0:W-:Y:S04]  /*0140*/  STG.E.64 desc[UR4][R6.64+0x8], R8 ;  /* 0x0000080806007986 */ /* 0x0001e8000c101b04 */
[----:B------:R0:W-:Y:S01]  /*0150*/  STG.E.64 desc[UR4][R6.64+0x10], R10 ;  /* 0x0000100a06007986 */ /* 0x0001e2000c101b04 */
[----:B------:R-:W-:Y:S05]  /*0160*/  @!P0 BRA `(.L_x_4) ;  /* 0x0000000c003c8947 */ /* 0x000fea0003800000 */
[----:B------:R-:W-:-:S07]  /*0170*/  CS2R R12, SRZ ;  /* 0x00000000000c7805 */ /* 0x000fce000001ff00 */
.L_x_10:
[----:B-1----:R-:W-:Y:S01]  /*0180*/  LOP3.LUT R2, R0, 0x3, RZ, 0xc0, !PT ;  /* 0x0000000300027812 */ /* 0x002fe200078ec0ff */
[----:B------:R-:W-:Y:S03]  /*0190*/  BSSY.RECONVERGENT B1, `(.L_x_5) ;  /* 0x00000c6000017945 */ /* 0x000fe60003800200 */
[----:B------:R-:W-:-:S04]  /*01a0*/  ISETP.NE.U32.AND P0, PT, R2, RZ, PT ;  /* 0x000000ff0200720c */ /* 0x000fc80003f05070 */
[----:B------:R-:W-:-:S13]  /*01b0*/  ISETP.NE.AND.EX P0, PT, RZ, RZ, PT, P0 ;  /* 0x000000ffff00720c */ /* 0x000fda0003f05300 */
[----:B------:R-:W-:Y:S05]  /*01c0*/  @!P0 BRA `(.L_x_6) ;  /* 0x0000000c00088947 */ /* 0x000fea0003800000 */
[----:B0-----:R-:W0:Y:S01]  /*01d0*/  LDC.64 R8, c[0x4][RZ] ;  /* 0x01000000ff087b82 */ /* 0x001e220000000a00 */
[----:B------:R-:W-:Y:S02]  /*01e0*/  IMAD.MOV.U32 R14, RZ, RZ, RZ ;  /* 0x000000ffff0e7224 */ /* 0x000fe400078e00ff */
[----:B0-----:R-:W-:-:S07]  /*01f0*/  IMAD.WIDE.U32 R8, R12, 0xc80, R8 ;  /* 0x00000c800c087825 */ /* 0x001fce00078e0008 */
.L_x_9:
[----:B-1----:R-:W-:Y:S01]  /*0200*/  IMAD.MOV.U32 R15, RZ, RZ, RZ ;  /* 0x000000ffff0f7224 */ /* 0x002fe200078e00ff */
[----:B------:R-:W-:Y:S01]  /*0210*/  CS2R R2, SRZ ;  /* 0x0000000000027805 */ /* 0x000fe2000001ff00 */
[----:B------:R-:W-:Y:S01]  /*0220*/  IMAD.MOV.U32 R17, RZ, RZ, RZ ;  /* 0x000000ffff117224 */ /* 0x000fe200078e00ff */
[----:B------:R-:W-:-:S07]  /*0230*/  CS2R R4, SRZ ;  /* 0x0000000000047805 */ /* 0x000fce000001ff00 */
.L_x_8:
[----:B------:R-:W-:-:S05]  /*0240*/  IMAD.WIDE.U32 R10, R17, 0x4, R6 ;  /* 0x00000004110a7825 */ /* 0x000fca00078e0006 */
[----:B------:R0:W5:Y:S01]  /*0250*/  LDG.E R16, desc[UR4][R10.64+0x4] ;  /* 0x000004040a107981 */ /* 0x000162000c1e1900 */
[----:B------:R-:W-:-:S07]  /*0260*/  IMAD.MOV.U32 R19, RZ, RZ, RZ ;  /* 0x000000ffff137224 */ /* 0x000fce00078e00ff */
.L_x_7:
[----:B-----5:R-:W-:Y:S01]  /*0270*/  SHF.R.U32.HI R24, RZ, R19, R16 ;  /* 0x00000013ff187219 */ /* 0x020fe20000011610 */
[----:B0-----:R-:W-:-:S03]  /*0280*/  IMAD.SHL.U32 R10, R17, 0x20, RZ ;  /* 0x00000020110a7824 */ /* 0x001fc600078e00ff */
[----:B------:R-:W-:Y:S01]  /*0290*/  LOP3.LUT R11, R24, 0x1, RZ, 0xc0, !PT ;  /* 0x00000001180b7812 */ /* 0x000fe200078ec0ff */
[----:B------:R-:W-:-:S03]  /*02a0*/  IMAD.IADD R10, R10, 0x1, R19 ;  /* 0x000000010a0a7824 */ /* 0x000fc600078e0213 */
[----:B------:R-:W-:Y:S01]  /*02b0*/  ISETP.NE.U32.AND P0, PT, R11, 0x1, PT ;  /* 0x000000010b00780c */ /* 0x000fe20003f05070 */
[----:B------:R-:W-:-:S03]  /*02c0*/  IMAD R11, R10, 0x5, RZ ;  /* 0x000000050a0b7824 */ /* 0x000fc600078e02ff */
[----:B------:R-:W-:Y:S01]  /*02d0*/  R2P PR, R24, 0x7e ;  /* 0x0000007e18007804 */ /* 0x000fe20000000000 */
[----:B------:R-:W-:-:S08]  /*02e0*/  IMAD.WIDE.U32 R10, R11, 0x4, R8 ;  /* 0x000000040b0a7825 */ /* 0x000fd000078e0008 */
[----:B------:R-:W2:Y:S04]  /*02f0*/  @!P0 LDG.E R18, desc[UR4][R10.64] ;  /* 0x000000040a128981 */ /* 0x000ea8000c1e1900 */
[----:B------:R-:W3:Y:S04]  /*0300*/  @!P0 LDG.E R20, desc[UR4][R10.64+0x10] ;  /* 0x000010040a148981 */ /* 0x000ee8000c1e1900 */
[----:B------:R-:W4:Y:S04]  /*0310*/  @P1 LDG.E R22, desc[UR4][R10.64+0x14] ;  /* 0x000014040a161981 */ /* 0x000f28000c1e1900 */
[----:B------:R-:W4:Y:S04]  /*0320*/  @P2 LDG.E R26, desc[UR4][R10.64+0x28] ;  /* 0x000028040a1a2981 */ /* 0x000f28000c1e1900 */
[----:B------:R-:W4:Y:S04]  /*0330*/  @!P0 LDG.E R21, desc[UR4][R10.64+0x4] ;  /* 0x000004040a158981 */ /* 0x000f28000c1e1900 */
[----:B------:R-:W4:Y:S04]  /*0340*/  @!P0 LDG.E R23, desc[UR4][R10.64+0xc] ;  /* 0x00000c040a178981 */ /* 0x000f28000c1e1900 */
[----:B------:R-:W4:Y:S04]  /*0350*/  @P1 LDG.E R25, desc[UR4][R10.64+0x18] ;  /* 0x000018040a191981 */ /* 0x000f28000c1e1900 */
[----:B------:R-:W4:Y:S04]  /*0360*/  @P3 LDG.E R28, desc[UR4][R10.64+0x3c] ;  /* 0x00003c040a1c3981 */ /* 0x000f28000c1e1900 */
[----:B------:R-:W4:Y:S01]  /*0370*/  @P6 LDG.E R27, desc[UR4][R10.64+0x7c] ;  /* 0x00007c040a1b6981 */ /* 0x000f22000c1e1900 */
[----:B--2---:R-:W-:-:S03]  /*0380*/  @!P0 LOP3.LUT R15, R15, R18, RZ, 0x3c, !PT ;  /* 0x000000120f0f8212 */ /* 0x004fc600078e3cff */
[----:B------:R-:W2:Y:S01]  /*0390*/  @!P0 LDG.E R18, desc[UR4][R10.64+0x8] ;  /* 0x000008040a128981 */ /* 0x000ea2000c1e1900 */
[----:B---3--:R-:W-:-:S03]  /*03a0*/  @!P0 LOP3.LUT R3, R3, R20, RZ, 0x3c, !PT ;  /* 0x0000001403038212 */ /* 0x008fc600078e3cff */
[----:B------:R-:W3:Y:S01]  /*03b0*/  @P1 LDG.E R20, desc[UR4][R10.64+0x24] ;  /* 0x000024040a141981 */ /* 0x000ee2000c1e1900 */
[----:B----4-:R-:W-:-:S03]  /*03c0*/  @P1 LOP3.LUT R15, R15, R22, RZ, 0x3c, !PT ;  /* 0x000000160f0f1212 */ /* 0x010fc600078e3cff */
[----:B------:R-:W4:Y:S01]  /*03d0*/  @P2 LDG.E R22, desc[UR4][R10.64+0x38] ;  /* 0x000038040a162981 */ /* 0x000f22000c1e1900 */
[----:B------:R-:W-:-:S03]  /*03e0*/  @P2 LOP3.LUT R15, R15, R26, RZ, 0x3c, !PT ;  /* 0x0000001a0f0f2212 */ /* 0x000fc600078e3cff */
[----:B------:R-:W4:Y:S01]  /*03f0*/  @P4 LDG.E R26, desc[UR4][R10.64+0x50] ;  /* 0x000050040a1a4981 */ /* 0x000f22000c1e1900 */
[----:B------:R-:W-:-:S03]  /*0400*/  @!P0 LOP3.LUT R4, R4, R21, RZ, 0x3c, !PT ;  /* 0x0000001504048212 */ /* 0x000fc600078e3cff */
[----:B------:R-:W4:Y:S01]  /*0410*/  @P1 LDG.E R21, desc[UR4][R10.64+0x20] ;  /* 0x000020040a151981 */ /* 0x000f22000c1e1900 */
[----:B------:R-:W-:-:S03]  /*0420*/  @!P0 LOP3.LUT R2, R2, R23, RZ, 0x3c, !PT ;  /* 0x0000001702028212 */ /* 0x000fc600078e3cff */
[----:B------:R-:W4:Y:S01]  /*0430*/  @P2 LDG.E R23, desc[UR4][R10.64+0x2c] ;  /* 0x00002c040a172981 */ /* 0x000f22000c1e1900 */
[----:B------:R-:W-:-:S03]  /*0440*/  @P1 LOP3.LUT R4, R4, R25, RZ, 0x3c, !PT ;  /* 0x0000001904041212 */ /* 0x000fc600078e3cff */
[----:B------:R-:W4:Y:S01]  /*0450*/  @P2 LDG.E R25, desc[UR4][R10.64+0x34] ;  /* 0x000034040a192981 */ /* 0x000f22000c1e1900 */
[----:B--2---:R-:W-:-:S03]  /*0460*/  @!P0 LOP3.LUT R5, R5, R18, RZ, 0x3c, !PT ;  /* 0x0000001205058212 */ /* 0x004fc600078e3cff */
[----:B------:R-:W2:Y:S01]  /*0470*/  @P1 LDG.E R18, desc[UR4][R10.64+0x1c] ;  /* 0x00001c040a121981 */ /* 0x000ea2000c1e1900 */
[----:B---3--:R-:W-:-:S03]  /*0480*/  @P1 LOP3.LUT R3, R3, R20, RZ, 0x3c, !PT ;  /* 0x0000001403031212 */ /* 0x008fc600078e3cff */
[----:B------:R-:W3:Y:S01]  /*0490*/  @P2 LDG.E R20, desc[UR4][R10.64+0x30] ;  /* 0x000030040a142981 */ /* 0x000ee2000c1e1900 */
[----:B----4-:R-:W-:-:S03]  /*04a0*/  @P2 LOP3.LUT R3, R3, R22, RZ, 0x3c, !PT ;  /* 0x0000001603032212 */ /* 0x010fc600078e3cff */
[----:B------:R-:W4:Y:S01]  /*04b0*/  @P3 LDG.E R22, desc[UR4][R10.64+0x4c] ;  /* 0x00004c040a163981 */ /* 0x000f22000c1e1900 */
[----:B------:R-:W-:-:S04]  /*04c0*/  @P3 LOP3.LUT R15, R15, R28, RZ, 0x3c, !PT ;  /* 0x0000001c0f0f3212 */ /* 0x000fc800078e3cff */
[----:B------:R-:W-:Y:S02]  /*04d0*/  @P4 LOP3.LUT R15, R15, R26, RZ, 0x3c, !PT ;  /* 0x0000001a0f0f4212 */ /* 0x000fe400078e3cff */
[----:B------:R-:W-:Y:S01]  /*04e0*/  @P1 LOP3.LUT R2, R2, R21, RZ, 0x3c, !PT ;  /* 0x0000001502021212 */ /* 0x000fe200078e3cff */
[----:B------:R-:W4:Y:S04]  /*04f0*/  @P5 LDG.E R26, desc[UR4][R10.64+0x64] ;  /* 0x000064040a1a5981 */ /* 0x000f28000c1e1900 */
[----:B------:R-:W4:Y:S01]  /*0500*/  @P3 LDG.E R21, desc[UR4][R10.64+0x40] ;  /* 0x000040040a153981 */ /* 0x000f22000c1e1900 */
[----:B------:R-:W-:Y:S02]  /*0510*/  @P2 LOP3.LUT R4, R4, R23, RZ, 0x3c, !PT ;  /* 0x0000001704042212 */ /* 0x000fe400078e3cff */
[----:B------:R-:W-:Y:S01]  /*0520*/  @P2 LOP3.LUT R2, R2, R25, RZ, 0x3c, !PT ;  /* 0x0000001902022212 */ /* 0x000fe200078e3cff */
[----:B------:R-:W4:Y:S04]  /*0530*/  @P3 LDG.E R23, desc[UR4][R10.64+0x48] ;  /* 0x000048040a173981 */ /* 0x000f28000c1e1900 */
[----:B------:R-:W4:Y:S01]  /*0540*/  @P4 LDG.E R25, desc[UR4][R10.64+0x54] ;  /* 0x000054040a194981 */ /* 0x000f22000c1e1900 */
[----:B--2---:R-:W-:-:S03]  /*0550*/  @P1 LOP3.LUT R5, R5, R18, RZ, 0x3c, !PT ;  /* 0x0000001205051212 */ /* 0x004fc600078e3cff */
[----:B------:R-:W2:Y:S01]  /*0560*/  @P3 LDG.E R18, desc[UR4][R10.64+0x44] ;  /* 0x000044040a123981 */ /* 0x000ea2000c1e1900 */
[----:B---3--:R-:W-:-:S03]  /*0570*/  @P2 LOP3.LUT R5, R5, R20, RZ, 0x3c, !PT ;  /* 0x0000001405052212 */ /* 0x008fc600078e3cff */
[----:B------:R-:W3:Y:S01]  /*0580*/  @P4 LDG.E R20, desc[UR4][R10.64+0x58] ;  /* 0x000058040a144981 */ /* 0x000ee2000c1e1900 */
[----:B----4-:R-:W-:-:S03]  /*0590*/  @P3 LOP3.LUT R3, R3, R22, RZ, 0x3c, !PT ;  /* 0x0000001603033212 */ /* 0x010fc600078e3cff */
[----:B------:R-:W4:Y:S01]  /*05a0*/  @P4 LDG.E R22, desc[UR4][R10.64+0x60] ;  /* 0x000060040a164981 */ /* 0x000f22000c1e1900 */
[----:B------:R-:W-:Y:S02]  /*05b0*/  LOP3.LUT P0, RZ, R24, 0x80, RZ, 0xc0, !PT ;  /* 0x0000008018ff7812 */ /* 0x000fe4000780c0ff */
[----:B------:R-:W-:Y:S02]  /*05c0*/  @P5 LOP3.LUT R15, R15, R26, RZ, 0x3c, !PT ;  /* 0x0000001a0f0f5212 */ /* 0x000fe400078e3cff */
[----:B------:R-:W4:Y:S01]  /*05d0*/  @P6 LDG.E R26, desc[UR4][R10.64+0x78] ;  /* 0x000078040a1a6981 */ /* 0x000f22000c1e1900 */
[----:B------:R-:W-:-:S03]  /*05e0*/  @P3 LOP3.LUT R4, R4, R21, RZ, 0x3c, !PT ;  /* 0x0000001504043212 */ /* 0x000fc600078e3cff */
[----:B------:R-:W4:Y:S01]  /*05f0*/  @P4 LDG.E R21, desc[UR4][R10.64+0x5c] ;  /* 0x00005c040a154981 */ /* 0x000f22000c1e1900 */
[----:B------:R-:W-:-:S03]  /*0600*/  @P3 LOP3.LUT R2, R2, R23, RZ, 0x3c, !PT ;  /* 0x0000001702023212 */ /* 0x000fc600078e3cff */
[----:B------:R-:W4:Y:S01]  /*0610*/  @P5 LDG.E R23, desc[UR4][R10.64+0x68] ;  /* 0x000068040a175981 */ /* 0x000f22000c1e1900 */
[----:B------:R-:W-:-:S03]  /*0620*/  @P4 LOP3.LUT R4, R4, R25, RZ, 0x3c, !PT ;  /* 0x0000001904044212 */ /* 0x000fc600078e3cff */
[----:B------:R-:W4:Y:S01]  /*0630*/  @P5 LDG.E R25, desc[UR4][R10.64+0x70] ;  /* 0x000070040a195981 */ /* 0x000f22000c1e1900 */
[----:B--2---:R-:W-:-:S03]  /*0640*/  @P3 LOP3.LUT R5, R5, R18, RZ, 0x3c, !PT ;  /* 0x0000001205053212 */ /* 0x004fc600078e3cff */
[----:B------:R-:W2:Y:S01]  /*0650*/  @P5 LDG.E R18, desc[UR4][R10.64+0x6c] ;  /* 0x00006c040a125981 */ /* 0x000ea2000c1e1900 */
[----:B---3--:R-:W-:-:S03]  /*0660*/  @P4 LOP3.LUT R5, R5, R20, RZ, 0x3c, !PT ;  /* 0x0000001405054212 */ /* 0x008fc600078e3cff */
[----:B------:R-:W3:Y:S01]  /*0670*/  @P5 LDG.E R20, desc[UR4][R10.64+0x74] ;  /* 0x000074040a145981 */ /* 0x000ee2000c1e1900 */
[----:B----4-:R-:W-:-:S03]  /*0680*/  @P4 LOP3.LUT R3, R3, R22, RZ, 0x3c, !PT ;  /* 0x0000001603034212 */ /* 0x010fc600078e3cff */
[----:B------:R-:W4:Y:S01]  /*0690*/  @P0 LDG.E R22, desc[UR4][R10.64+0x8c] ;  /* 0x00008c040a160981 */ /* 0x000f22000c1e1900 */
[----:B------:R-:W-:-:S03]  /*06a0*/  @P6 LOP3.LUT R15, R15, R26, RZ, 0x3c, !PT ;  /* 0x0000001a0f0f6212 */ /* 0x000fc600078e3cff */
        /* <DEDUP_REMOVED lines=13> */
[----:B------:R-:W-:Y:S02]  /*0780*/  @P6 LOP3.LUT R4, R4, R27, RZ, 0x3c, !PT ;  /* 0x0000001b04046212 */ /* 0x000fe400078e3cff */
[----:B------:R-:W-:Y:S02]  /*0790*/  @P6 LOP3.LUT R2, R2, R21, RZ, 0x3c, !PT ;  /* 0x0000001502026212 */ /* 0x000fe400078e3cff */
[----:B------:R-:W-:Y:S02]  /*07a0*/  @P0 LOP3.LUT R4, R4, R23, RZ, 0x3c, !PT ;  /* 0x0000001704040212 */ /* 0x000fe400078e3cff */
[----:B------:R-:W-:Y:S02]  /*07b0*/  @P0 LOP3.LUT R2, R2, R25, RZ, 0x3c, !PT ;  /* 0x0000001902020212 */ /* 0x000fe400078e3cff */
[----:B--2---:R-:W-:Y:S02]  /*07c0*/  @P6 LOP3.LUT R5, R5, R18, RZ, 0x3c, !PT ;  /* 0x0000001205056212 */ /* 0x004fe400078e3cff */
[----:B---3--:R-:W-:-:S02]  /*07d0*/  @P6 LOP3.LUT R3, R3, R20, RZ, 0x3c, !PT ;  /* 0x0000001403036212 */ /* 0x008fc400078e3cff */
[----:B----4-:R-:W-:Y:S02]  /*07e0*/  @P0 LOP3.LUT R5, R5, R22, RZ, 0x3c, !PT ;  /* 0x0000001605050212 */ /* 0x010fe400078e3cff */
[----:B------:R-:W-:Y:S02]  /*07f0*/  @P0 LOP3.LUT R3, R3, R26, RZ, 0x3c, !PT ;  /* 0x0000001a03030212 */ /* 0x000fe400078e3cff */
[----:B------:R-:W-:-:S13]  /*0800*/  R2P PR, R24.B1, 0x7f ;  /* 0x0000007f18007804 */ /* 0x000fda0000001000 */
[----:B------:R-:W2:Y:S04]  /*0810*/  @P0 LDG.E R18, desc[UR4][R10.64+0xa0] ;  /* 0x0000a0040a120981 */ /* 0x000ea8000c1e1900 */
[----:B------:R-:W3:Y:S04]  /*0820*/  @P1 LDG.E R22, desc[UR4][R10.64+0xb4] ;  /* 0x0000b4040a161981 */ /* 0x000ee8000c1e1900 */
[----:B------:R-:W4:Y:S04]  /*0830*/  @P2 LDG.E R26, desc[UR4][R10.64+0xc8] ;  /* 0x0000c8040a1a2981 */ /* 0x000f28000c1e1900 */
[----:B------:R-:W4:Y:S04]  /*0840*/  @P3 LDG.E R28, desc[UR4][R10.64+0xdc] ;  /* 0x0000dc040a1c3981 */ /* 0x000f28000c1e1900 */
[----:B------:R-:W4:Y:S04]  /*0850*/  @P0 LDG.E R23, desc[UR4][R10.64+0xa4] ;  /* 0x0000a4040a170981 */ /* 0x000f28000c1e1900 */
[----:B------:R-:W4:Y:S04]  /*0860*/  @P0 LDG.E R20, desc[UR4][R10.64+0xa8] ;  /* 0x0000a8040a140981 */ /* 0x000f28000c1e1900 */
[----:B------:R-:W4:Y:S04]  /*0870*/  @P4 LDG.E R25, desc[UR4][R10.64+0xf0] ;  /* 0x0000f0040a194981 */ /* 0x000f28000c1e1900 */
        /* <DEDUP_REMOVED lines=21> */
[----:B------:R-:W-:Y:S02]  /*09d0*/  LOP3.LUT P0, RZ, R24, 0x8000, RZ, 0xc0, !PT ;  /* 0x0000800018ff7812 */ /* 0x000fe4000780c0ff */
[----:B----4-:R-:W-:Y:S01]  /*09e0*/  @P5 LOP3.LUT R15, R15, R26, RZ, 0x3c, !PT ;  /* 0x0000001a0f0f5212 */ /* 0x010fe200078e3cff */
[----:B------:R-:W4:Y:S04]  /*09f0*/  @P3 LDG.E R24, desc[UR4][R10.64+0xe4] ;  /* 0x0000e4040a183981 */ /* 0x000f28000c1e1900 */
[----:B------:R-:W2:Y:S01]  /*0a00*/  @P6 LDG.E R26, desc[UR4][R10.64+0x118] ;  /* 0x000118040a1a6981 */ /* 0x000ea2000c1e1900 */
        /* <DEDUP_REMOVED lines=8> */
[----:B---3--:R-:W-:-:S03]  /*0a90*/  @P2 LOP3.LUT R3, R3, R22, RZ, 0x3c, !PT ;  /* 0x0000001603032212 */ /* 0x008fc600078e3cff */
[----:B------:R-:W3:Y:S01]  /*0aa0*/  @P4 LDG.E R22, desc[UR4][R10.64+0x100] ;  /* 0x000100040a164981 */ /* 0x000ee2000c1e1900 */
[----:B--2---:R-:W-:-:S03]  /*0ab0*/  @P6 LOP3.LUT R15, R15, R26, RZ, 0x3c, !PT ;  /* 0x0000001a0f0f6212 */ /* 0x004fc600078e3cff */
[----:B------:R-:W2:Y:S01]  /*0ac0*/  @P0 LDG.E R26, desc[UR4][R10.64+0x12c] ;  /* 0x00012c040a1a0981 */ /* 0x000ea2000c1e1900 */
[----:B----4-:R-:W-:-:S03]  /*0ad0*/  @P2 LOP3.LUT R2, R2, R23, RZ, 0x3c, !PT ;  /* 0x0000001702022212 */ /* 0x010fc600078e3cff */
[----:B------:R-:W4:Y:S01]  /*0ae0*/  @P4 LDG.E R23, desc[UR4][R10.64+0xfc] ;  /* 0x0000fc040a174981 */ /* 0x000f22000c1e1900 */
[----:B------:R-:W-:-:S03]  /*0af0*/  @P2 LOP3.LUT R5, R5, R20, RZ, 0x3c, !PT ;  /* 0x0000001405052212 */ /* 0x000fc600078e3cff */
[----:B------:R-:W4:Y:S01]  /*0b00*/  @P4 LDG.E R20, desc[UR4][R10.64+0xf8] ;  /* 0x0000f8040a144981 */ /* 0x000f22000c1e1900 */
[----:B------:R-:W-:Y:S02]  /*0b10*/  @P3 LOP3.LUT R2, R2, R27, RZ, 0x3c, !PT ;  /* 0x0000001b02023212 */ /* 0x000fe400078e3cff */
[----:B------:R-:W-:Y:S01]  /*0b20*/  @P3 LOP3.LUT R4, R4, R25, RZ, 0x3c, !PT ;  /* 0x0000001904043212 */ /* 0x000fe200078e3cff */
[----:B------:R-:W4:Y:S01]  /*0b30*/  @P5 LDG.E R27, desc[UR4][R10.64+0x110] ;  /* 0x000110040a1b5981 */ /* 0x000f22000c1e1900 */
[----:B------:R-:W-:-:S03]  /*0b40*/  @P3 LOP3.LUT R5, R5, R24, RZ, 0x3c, !PT ;  /* 0x0000001805053212 */ /* 0x000fc600078e3cff */
[----:B------:R-:W4:Y:S04]  /*0b50*/  @P5 LDG.E R25, desc[UR4][R10.64+0x108] ;  /* 0x000108040a195981 */ /* 0x000f28000c1e1900 */
        /* <DEDUP_REMOVED lines=19> */
[----:B------:R-:W-:-:S05]  /*0c90*/  VIADD R19, R19, 0x10 ;  /* 0x0000001013137836 */ /* 0x000fca0000000000 */
[----:B------:R-:W-:Y:S02]  /*0ca0*/  ISETP.NE.AND P1, PT, R19, 0x20, PT ;  /* 0x000000201300780c */ /* 0x000fe40003f25270 */
[----:B------:R-:W-:Y:S02]  /*0cb0*/  @P5 LOP3.LUT R3, R3, R18, RZ, 0x3c, !PT ;  /* 0x0000001203035212 */ /* 0x000fe400078e3cff */
[----:B------:R-:W-:Y:S02]  /*0cc0*/  @P6 LOP3.LUT R4, R4, R21, RZ, 0x3c, !PT ;  /* 0x0000001504046212 */ /* 0x000fe400078e3cff */
[----:B---3--:R-:W-:-:S04]  /*0cd0*/  @P6 LOP3.LUT R3, R3, R22, RZ, 0x3c, !PT ;  /* 0x0000001603036212 */ /* 0x008fc800078e3cff */
[----:B--2---:R-:W-:Y:S02]  /*0ce0*/  @P0 LOP3.LUT R3, R3, R26, RZ, 0x3c, !PT ;  /* 0x0000001a03030212 */ /* 0x004fe400078e3cff */
[----:B----4-:R-:W-:Y:S02]  /*0cf0*/  @P6 LOP3.LUT R2, R2, R23, RZ, 0x3c, !PT ;  /* 0x0000001702026212 */ /* 0x010fe400078e3cff */
[----:B------:R-:W-:Y:S02]  /*0d00*/  @P6 LOP3.LUT R5, R5, R20, RZ, 0x3c, !PT ;  /* 0x0000001405056212 */ /* 0x000fe400078e3cff */
[----:B------:R-:W-:Y:S02]  /*0d10*/  @P0 LOP3.LUT R2, R2, R27, RZ, 0x3c, !PT ;  /* 0x0000001b02020212 */ /* 0x000fe400078e3cff */
[----:B------:R-:W-:Y:S02]  /*0d20*/  @P0 LOP3.LUT R4, R4, R25, RZ, 0x3c, !PT ;  /* 0x0000001904040212 */ /* 0x000fe400078e3cff */
[----:B------:R-:W-:Y:S01]  /*0d30*/  @P0 LOP3.LUT R5, R5, R24, RZ, 0x3c, !PT ;  /* 0x0000001805050212 */ /* 0x000fe200078e3cff */
[----:B------:R-:W-:Y:S06]  /*0d40*/  @P1 BRA `(.L_x_7) ;  /* 0xfffffff400481947 */ /* 0x000fec000383ffff */
[----:B------:R-:W-:-:S05]  /*0d50*/  VIADD R17, R17, 0x1 ;  /* 0x0000000111117836 */ /* 0x000fca0000000000 */
[----:B------:R-:W-:-:S13]  /*0d60*/  ISETP.NE.AND P0, PT, R17, 0x5, PT ;  /* 0x000000051100780c */ /* 0x000fda0003f05270 */
[----:B------:R-:W-:Y:S05]  /*0d70*/  @P0 BRA `(.L_x_8) ;  /* 0xfffffff400300947 */ /* 0x000fea000383ffff */
[----:B------:R1:W-:Y:S01]  /*0d80*/  STG.E.64 desc[UR4][R6.64+0x8], R4 ;  /* 0x0000080406007986 */ /* 0x0003e2000c101b04 */
[----:B------:R-:W-:Y:S01]  /*0d90*/  VIADD R14, R14, 0x1 ;  /* 0x000000010e0e7836 */ /* 0x000fe20000000000 */
[----:B------:R-:W-:Y:S02]  /*0da0*/  LOP3.LUT R11, R0, 0x3, RZ, 0xc0, !PT ;  /* 0x00000003000b7812 */ /* 0x000fe400078ec0ff */
[----:B------:R1:W-:Y:S02]  /*0db0*/  STG.E.64 desc[UR4][R6.64+0x10], R2 ;  /* 0x0000100206007986 */ /* 0x0003e4000c101b04 */
[----:B------:R-:W-:Y:S02]  /*0dc0*/  ISETP.GE.U32.AND P0, PT, R14, R11, PT ;  /* 0x0000000b0e00720c */ /* 0x000fe40003f06070 */
[----:B------:R1:W-:Y:S11]  /*0dd0*/  STG.E desc[UR4][R6.64+0x4], R15 ;  /* 0x0000040f06007986 */ /* 0x0003f6000c101904 */
[----:B------:R-:W-:Y:S05]  /*0de0*/  @!P0 BRA `(.L_x_9) ;  /* 0xfffffff400048947 */ /* 0x000fea000383ffff */
.L_x_6:
[----:B------:R-:W-:Y:S05]  /*0df0*/  BSYNC.RECONVERGENT B1 ;  /* 0x0000000000017941 */ /* 0x000fea0003800200 */
.L_x_5:
[----:B------:R-:W-:Y:S01]  /*0e00*/  ISETP.GT.U32.AND P0, PT, R0, 0x3, PT ;  /* 0x000000030000780c */ /* 0x000fe20003f04070 */
[----:B------:R-:W-:Y:S01]  /*0e10*/  VIADD R12, R12, 0x1 ;  /* 0x000000010c0c7836 */ /* 0x000fe20000000000 */
[--C-:B------:R-:W-:Y:S02]  /*0e20*/  SHF.R.U64 R0, R0, 0x2, R13.reuse ;  /* 0x0000000200007819 */ /* 0x100fe4000000120d */
[----:B------:R-:W-:Y:S02]  /*0e30*/  ISETP.GT.U32.AND.EX P0, PT, R13, RZ, PT, P0 ;  /* 0x000000ff0d00720c */ /* 0x000fe40003f04100 */
[----:B------:R-:W-:-:S11]  /*0e40*/  SHF.R.U32.HI R13, RZ, 0x2, R13 ;  /* 0x00000002ff0d7819 */ /* 0x000fd6000001160d */
[----:B------:R-:W-:Y:S05]  /*0e50*/  @P0 BRA `(.L_x_10) ;  /* 0xfffffff000c80947 */ /* 0x000fea000383ffff */
.L_x_4:
[----:B------:R-:W-:Y:S05]  /*0e60*/  BSYNC.RECONVERGENT B0 ;  /* 0x0000000000007941 */ /* 0x000fea0003800200 */
.L_x_3:
[----:B------:R-:W-:Y:S04]  /*0e70*/  STG.E.64 desc[UR4][R6.64+0x18], RZ ;  /* 0x000018ff06007986 */ /* 0x000fe8000c101b04 */
[----:B------:R-:W-:Y:S04]  /*0e80*/  STG.E desc[UR4][R6.64+0x20], RZ ;  /* 0x000020ff06007986 */ /* 0x000fe8000c101904 */
[----:B------:R-:W-:Y:S01]  /*0e90*/  STG.E.64 desc[UR4][R6.64+0x28], RZ ;  /* 0x000028ff06007986 */ /* 0x000fe2000c101b04 */
[----:B------:R-:W-:Y:S05]  /*0ea0*/  EXIT ;  /* 0x000000000000794d */ /* 0x000fea0003800000 */
.L_x_11:
        /* <DEDUP_REMOVED lines=13> */
.L_x_15:


//--------------------- .nv.global.init           --------------------------
	.section	.nv.global.init,"aw",@progbits
	.align	4
.nv.global.init:
	.type		mrg32k3aM1SubSeq,@object
	.size		mrg32k3aM1SubSeq,(mrg32k3aM2SubSeq - mrg32k3aM1SubSeq)
mrg32k3aM1SubSeq:
        /*0000*/ 	.byte	0x0b, 0xcc, 0xee, 0x04, 0x73, 0x29, 0x8b, 0x6f, 0xf6, 0x53, 0x03, 0xf6, 0x23, 0xf6, 0xea, 0xda
        /* <DEDUP_REMOVED lines=125> */
	.type		mrg32k3aM2SubSeq,@object
	.size		mrg32k3aM2SubSeq,(mrg32k3aM1 - mrg32k3aM2SubSeq)
mrg32k3aM2SubSeq:
        /* <DEDUP_REMOVED lines=126> */
	.type		mrg32k3aM1,@object
	.size		mrg32k3aM1,(mrg32k3aM1Seq - mrg32k3aM1)
mrg32k3aM1:
        /* <DEDUP_REMOVED lines=144> */
	.type		mrg32k3aM1Seq,@object
	.size		mrg32k3aM1Seq,(mrg32k3aM2 - mrg32k3aM1Seq)
mrg32k3aM1Seq:
        /* <DEDUP_REMOVED lines=144> */
	.type		mrg32k3aM2,@object
	.size		mrg32k3aM2,(mrg32k3aM2Seq - mrg32k3aM2)
mrg32k3aM2:
        /* <DEDUP_REMOVED lines=144> */
	.type		mrg32k3aM2Seq,@object
	.size		mrg32k3aM2Seq,(precalc_xorwow_matrix - mrg32k3aM2Seq)
mrg32k3aM2Seq:
        /* <DEDUP_REMOVED lines=144> */
	.type		precalc_xorwow_matrix,@object
	.size		precalc_xorwow_matrix,(precalc_xorwow_offset_matrix - precalc_xorwow_matrix)
precalc_xorwow_matrix:
        /* <DEDUP_REMOVED lines=6400> */
	.type		precalc_xorwow_offset_matrix,@object
	.size		precalc_xorwow_offset_matrix,(.L_1 - precalc_xorwow_offset_matrix)
precalc_xorwow_offset_matrix:
        /* <DEDUP_REMOVED lines=6400> */
.L_1:


//--------------------- .nv.shared.reserved.0     --------------------------
	.section	.nv.shared.reserved.0,"aw",@nobits
	.weak		__nv_reservedSMEM_offset_0_alias
	.size		__nv_reservedSMEM_offset_0_alias, 0, 64
	.other		__nv_reservedSMEM_offset_0_alias,@"STO_CUDA_RESERVED_SHARED STV_DEFAULT"
__nv_reservedSMEM_offset_0_alias:
	.zero		0
	.zero		64


//--------------------- .nv.constant0._Z7random1jPi --------------------------
	.section	.nv.constant0._Z7random1jPi,"a",@progbits
	.sectionflags	@""
	.align	4
.nv.constant0._Z7random1jPi:
	.zero		912


//--------------------- .nv.constant0._Z7random0Pi --------------------------
	.section	.nv.constant0._Z7random0Pi,"a",@progbits
	.sectionflags	@""
	.align	4
.nv.constant0._Z7random0Pi:
	.zero		904


//--------------------- .nv.constant0._Z7randomsP17curandStateXORWOWPj --------------------------
	.section	.nv.constant0._Z7randomsP17curandStateXORWOWPj,"a",@progbits
	.sectionflags	@""
	.align	4
.nv.constant0._Z7randomsP17curandStateXORWOWPj:
	.zero		912


//--------------------- .nv.constant0._Z4initjP17curandStateXORWOW --------------------------
	.section	.nv.constant0._Z4initjP17curandStateXORWOW,"a",@progbits
	.sectionflags	@""
	.align	4
.nv.constant0._Z4initjP17curandStateXORWOW:
	.zero		912


//--------------------- SYMBOLS --------------------------

	.type		.nv.reservedSmem.offset0,@object
	.size		.nv.reservedSmem.offset0,0x4
